	.headerflags	@"EF_CUDA_TEXMODE_UNIFIED EF_CUDA_64BIT_ADDRESS EF_CUDA_ACCELERATORS EF_CUDA_SM90 EF_CUDA_VIRTUAL_SM(EF_CUDA_SM90)"
	.elftype	@"ET_EXEC"


//--------------------- .nv.info                  --------------------------
	.section	.nv.info,"",@"SHT_CUDA_INFO"
	.align	4


	//----- nvinfo : EIATTR_REGCOUNT
	.align		4
        /*0000*/ 	.byte	0x04, 0x2f
        /*0002*/ 	.short	(.L_3 - .L_2)
	.align		4
.L_2:
        /*0004*/ 	.word	index@(triton_poi_fused__native_batch_norm_legit_no_training_mean_29)
        /*0008*/ 	.word	0x0000001c


	//----- nvinfo : EIATTR_MIN_STACK_SIZE
	.align		4
.L_3:
        /*000c*/ 	.byte	0x04, 0x12
        /*000e*/ 	.short	(.L_5 - .L_4)
	.align		4
.L_4:
        /*0010*/ 	.word	index@(triton_poi_fused__native_batch_norm_legit_no_training_mean_29)
        /*0014*/ 	.word	0x00000000


	//----- nvinfo : EIATTR_FRAME_SIZE
	.align		4
.L_5:
        /*0018*/ 	.byte	0x04, 0x11
        /*001a*/ 	.short	(.L_7 - .L_6)
	.align		4
.L_6:
        /*001c*/ 	.word	index@(triton_poi_fused__native_batch_norm_legit_no_training_mean_29)
        /*0020*/ 	.word	0x00000000


	//----- nvinfo : EIATTR_MIN_STACK_SIZE
	.align		4
.L_7:
        /*0024*/ 	.byte	0x04, 0x12
        /*0026*/ 	.short	(.L_9 - .L_8)
	.align		4
.L_8:
        /*0028*/ 	.word	index@(triton_poi_fused__native_batch_norm_legit_no_training_mean_29)
        /*002c*/ 	.word	0x00000000
.L_9:


//--------------------- .nv.info.triton_poi_fused__native_batch_norm_legit_no_training_mean_29 --------------------------
	.section	.nv.info.triton_poi_fused__native_batch_norm_legit_no_training_mean_29,"",@"SHT_CUDA_INFO"
	.sectionflags	@""
	.align	4


	//----- nvinfo : EIATTR_CUDA_API_VERSION
	.align		4
        /*0000*/ 	.byte	0x04, 0x37
        /*0002*/ 	.short	(.L_11 - .L_10)
.L_10:
        /*0004*/ 	.word	0x0000007c


	//----- nvinfo : EIATTR_KPARAM_INFO
	.align		4
.L_11:
        /*0008*/ 	.byte	0x04, 0x17
        /*000a*/ 	.short	(.L_13 - .L_12)
.L_12:
        /*000c*/ 	.word	0x00000000
        /*0010*/ 	.short	0x0006
        /*0012*/ 	.short	0x0030
        /*0014*/ 	.byte	0x00, 0xf0, 0x11, 0x00


	//----- nvinfo : EIATTR_KPARAM_INFO
	.align		4
.L_13:
        /*0018*/ 	.byte	0x04, 0x17
        /*001a*/ 	.short	(.L_15 - .L_14)
.L_14:
        /*001c*/ 	.word	0x00000000
        /*0020*/ 	.short	0x0005
        /*0022*/ 	.short	0x0028
        /*0024*/ 	.byte	0x00, 0xf4, 0x21, 0x00


	//----- nvinfo : EIATTR_KPARAM_INFO
	.align		4
.L_15:
        /*0028*/ 	.byte	0x04, 0x17
        /*002a*/ 	.short	(.L_17 - .L_16)
.L_16:
        /*002c*/ 	.word	0x00000000
        /*0030*/ 	.short	0x0004
        /*0032*/ 	.short	0x0020
        /*0034*/ 	.byte	0x00, 0xf4, 0x21, 0x00


	//----- nvinfo : EIATTR_KPARAM_INFO
	.align		4
.L_17:
        /*0038*/ 	.byte	0x04, 0x17
        /*003a*/ 	.short	(.L_19 - .L_18)
.L_18:
        /*003c*/ 	.word	0x00000000
        /*0040*/ 	.short	0x0003
        /*0042*/ 	.short	0x0018
        /*0044*/ 	.byte	0x00, 0xf4, 0x21, 0x00


	//----- nvinfo : EIATTR_KPARAM_INFO
	.align		4
.L_19:
        /*0048*/ 	.byte	0x04, 0x17
        /*004a*/ 	.short	(.L_21 - .L_20)
.L_20:
        /*004c*/ 	.word	0x00000000
        /*0050*/ 	.short	0x0002
        /*0052*/ 	.short	0x0010
        /*0054*/ 	.byte	0x00, 0xf4, 0x21, 0x00


	//----- nvinfo : EIATTR_KPARAM_INFO
	.align		4
.L_21:
        /*0058*/ 	.byte	0x04, 0x17
        /*005a*/ 	.short	(.L_23 - .L_22)
.L_22:
        /*005c*/ 	.word	0x00000000
        /*0060*/ 	.short	0x0001
        /*0062*/ 	.short	0x0008
        /*0064*/ 	.byte	0x00, 0xf4, 0x21, 0x00


	//----- nvinfo : EIATTR_KPARAM_INFO
	.align		4
.L_23:
        /*0068*/ 	.byte	0x04, 0x17
        /*006a*/ 	.short	(.L_25 - .L_24)
.L_24:
        /*006c*/ 	.word	0x00000000
        /*0070*/ 	.short	0x0000
        /*0072*/ 	.short	0x0000
        /*0074*/ 	.byte	0x00, 0xf4, 0x21, 0x00


	//----- nvinfo : EIATTR_SPARSE_MMA_MASK
	.align		4
.L_25:
        /*0078*/ 	.byte	0x03, 0x50
        /*007a*/ 	.short	0x0000


	//----- nvinfo : EIATTR_MAXREG_COUNT
	.align		4
        /*007c*/ 	.byte	0x03, 0x1b
        /*007e*/ 	.short	0x00ff


	//----- nvinfo : EIATTR_EXIT_INSTR_OFFSETS
	.align		4
        /*0080*/ 	.byte	0x04, 0x1c
        /*0082*/ 	.short	(.L_27 - .L_26)


	//   ....[0]....
.L_26:
        /*0084*/ 	.word	0x00000500


	//   ....[1]....
        /*0088*/ 	.word	0x00000520


	//----- nvinfo : EIATTR_REQNTID
	.align		4
.L_27:
        /*008c*/ 	.byte	0x04, 0x10
        /*008e*/ 	.short	(.L_29 - .L_28)
.L_28:
        /*0090*/ 	.word	0x00000080
        /*0094*/ 	.word	0x00000001
        /*0098*/ 	.word	0x00000001


	//----- nvinfo : EIATTR_CBANK_PARAM_SIZE
	.align		4
.L_29:
        /*009c*/ 	.byte	0x03, 0x19
        /*009e*/ 	.short	0x0034


	//----- nvinfo : EIATTR_PARAM_CBANK
	.align		4
        /*00a0*/ 	.byte	0x04, 0x0a
        /*00a2*/ 	.short	(.L_31 - .L_30)
	.align		4
.L_30:
        /*00a4*/ 	.word	index@(.nv.constant0.triton_poi_fused__native_batch_norm_legit_no_training_mean_29)
        /*00a8*/ 	.short	0x0210
        /*00aa*/ 	.short	0x0034


	//----- nvinfo : EIATTR_SW_WAR
	.align		4
.L_31:
        /*00ac*/ 	.byte	0x04, 0x36
        /*00ae*/ 	.short	(.L_33 - .L_32)
.L_32:
        /*00b0*/ 	.word	0x00000008
.L_33:


//--------------------- .nv.callgraph             --------------------------
	.section	.nv.callgraph,"",@"SHT_CUDA_CALLGRAPH"
	.align	4
	.sectionentsize	8
	.align		4
        /*0000*/ 	.word	0x00000000
	.align		4
        /*0004*/ 	.word	0xffffffff
	.align		4
        /*0008*/ 	.word	0x00000000
	.align		4
        /*000c*/ 	.word	0xfffffffe
	.align		4
        /*0010*/ 	.word	0x00000000
	.align		4
        /*0014*/ 	.word	0xfffffffd
	.align		4
        /*0018*/ 	.word	0x00000000
	.align		4
        /*001c*/ 	.word	0xfffffffc


//--------------------- .nv.constant4             --------------------------
	.section	.nv.constant4,"a",@progbits
	.align	8
	.align		8
.nv.constant4:
        /*0000*/ 	.dword	_$_str
	.align		8
        /*0008*/ 	.dword	_$_str_$_2


//--------------------- .text.triton_poi_fused__native_batch_norm_legit_no_training_mean_29 --------------------------
	.section	.text.triton_poi_fused__native_batch_norm_legit_no_training_mean_29,"ax",@progbits
	.align	128
        .global         triton_poi_fused__native_batch_norm_legit_no_training_mean_29
        .type           triton_poi_fused__native_batch_norm_legit_no_training_mean_29,@function
        .size           triton_poi_fused__native_batch_norm_legit_no_training_mean_29,(.L_x_1 - triton_poi_fused__native_batch_norm_legit_no_training_mean_29)
        .other          triton_poi_fused__native_batch_norm_legit_no_training_mean_29,@"STO_CUDA_ENTRY STV_DEFAULT"
triton_poi_fused__native_batch_norm_legit_no_training_mean_29:
.text.triton_poi_fused__native_batch_norm_legit_no_training_mean_29:
[----:B------:R-:W0:Y:S01]  /*0000*/  LDC R1, c[0x0][0x28] ;  /* 0x00000a00ff017b82 */ /* 0x000e220000000800 */
[----:B------:R-:W1:Y:S07]  /*0010*/  S2R R0, SR_TID.X ;  /* 0x0000000000007919 */ /* 0x000e6e0000002100 */
[----:B------:R-:W2:Y:S01]  /*0020*/  LDC.64 R14, c[0x0][0x220] ;  /* 0x00008800ff0e7b82 */ /* 0x000ea20000000a00 */
[----:B------:R-:W-:Y:S01]  /*0030*/  CS2R R10, SRZ ;  /* 0x00000000000a7805 */ /* 0x000fe2000001ff00 */
[----:B------:R-:W-:Y:S01]  /*0040*/  ULDC.64 UR4, c[0x0][0x208] ;  /* 0x0000820000047ab9 */ /* 0x000fe20000000a00 */
[----:B------:R-:W3:Y:S05]  /*0050*/  S2R R5, SR_CTAID.X ;  /* 0x0000000000057919 */ /* 0x000eea0000002500 */
[----:B------:R-:W4:Y:S08]  /*0060*/  LDC.64 R20, c[0x0][0x210] ;  /* 0x00008400ff147b82 */ /* 0x000f300000000a00 */
[----:B------:R-:W5:Y:S08]  /*0070*/  LDC.64 R16, c[0x0][0x218] ;  /* 0x00008600ff107b82 */ /* 0x000f700000000a00 */
[----:B------:R-:W5:Y:S01]  /*0080*/  LDC.64 R18, c[0x0][0x228] ;  /* 0x00008a00ff127b82 */ /* 0x000f620000000a00 */
[----:B-1----:R-:W-:-:S07]  /*0090*/  SHF.L.U32 R0, R0, 0x1, RZ ;  /* 0x0000000100007819 */ /* 0x002fce00000006ff */
[----:B------:R-:W1:Y:S01]  /*00a0*/  LDC.64 R12, c[0x0][0x230] ;  /* 0x00008c00ff0c7b82 */ /* 0x000e620000000a00 */
[----:B---3--:R-:W-:Y:S02]  /*00b0*/  SHF.R.S32.HI R2, RZ, 0x17, R5 ;  /* 0x00000017ff027819 */ /* 0x008fe40000011405 */
[----:B------:R-:W-:Y:S02]  /*00c0*/  LOP3.LUT R0, R0, 0xfe, RZ, 0xc0, !PT ;  /* 0x000000fe00007812 */ /* 0x000fe400078ec0ff */
[----:B------:R-:W-:Y:S02]  /*00d0*/  SGXT R2, R2, 0x1 ;  /* 0x000000010202781a */ /* 0x000fe40000000200 */
[----:B------:R-:W-:-:S04]  /*00e0*/  LEA R5, R5, R0, 0x8 ;  /* 0x0000000005057211 */ /* 0x000fc800078e40ff */
[----:B------:R-:W-:Y:S02]  /*00f0*/  LEA.HI R2, R2, R5, RZ, 0x7 ;  /* 0x0000000502027211 */ /* 0x000fe400078f38ff */
[----:B------:R-:W-:Y:S02]  /*0100*/  ISETP.GE.AND P4, PT, R5, 0x200, PT ;  /* 0x000002000500780c */ /* 0x000fe40003f86270 */
[----:B------:R-:W-:-:S04]  /*0110*/  LOP3.LUT R2, R2, 0xffffff80, RZ, 0xc0, !PT ;  /* 0xffffff8002027812 */ /* 0x000fc800078ec0ff */
[----:B------:R-:W-:-:S05]  /*0120*/  IADD3 R23, R5, -R2, RZ ;  /* 0x8000000205177210 */ /* 0x000fca0007ffe0ff */
[----:B--2---:R-:W-:-:S05]  /*0130*/  IMAD.WIDE R14, R23, 0x4, R14 ;  /* 0x00000004170e7825 */ /* 0x004fca00078e020e */
[----:B------:R2:W3:Y:S01]  /*0140*/  @!P4 LDG.E.EL.64 R10, desc[UR4][R14.64] ;  /* 0x000000040e0ac981 */ /* 0x0004e2000c2e1b00 */
[----:B------:R-:W-:Y:S01]  /*0150*/  SHF.L.U32 R3, R5, 0x2, RZ ;  /* 0x0000000205037819 */ /* 0x000fe200000006ff */
[----:B------:R-:W-:Y:S01]  /*0160*/  HFMA2.MMA R4, -RZ, RZ, 0, 0 ;  /* 0x00000000ff047435 */ /* 0x000fe200000001ff */
[----:B------:R-:W-:Y:S02]  /*0170*/  CS2R R6, SRZ ;  /* 0x0000000000067805 */ /* 0x000fe4000001ff00 */
[----:B------:R-:W-:Y:S01]  /*0180*/  CS2R R8, SRZ ;  /* 0x0000000000087805 */ /* 0x000fe2000001ff00 */
[----:B----4-:R-:W-:Y:S01]  /*0190*/  IMAD.WIDE R20, R3, 0x4, R20 ;  /* 0x0000000403147825 */ /* 0x010fe200078e0214 */
[----:B------:R-:W-:Y:S02]  /*01a0*/  CS2R R2, SRZ ;  /* 0x0000000000027805 */ /* 0x000fe4000001ff00 */
[----:B------:R-:W-:Y:S02]  /*01b0*/  MOV R0, RZ ;  /* 0x000000ff00007202 */ /* 0x000fe40000000f00 */
[----:B------:R-:W4:Y:S04]  /*01c0*/  @!P4 LDG.E.EL R7, desc[UR4][R20.64+0x10] ;  /* 0x000010041407c981 */ /* 0x000f28000c2e1900 */
[----:B------:R-:W4:Y:S04]  /*01d0*/  @!P4 LDG.E.EL R3, desc[UR4][R20.64] ;  /* 0x000000041403c981 */ /* 0x000f28000c2e1900 */
[----:B------:R-:W4:Y:S04]  /*01e0*/  @!P4 LDG.E.EL R8, desc[UR4][R20.64+0x4] ;  /* 0x000004041408c981 */ /* 0x000f28000c2e1900 */
[----:B------:R-:W4:Y:S01]  /*01f0*/  @!P4 LDG.E.EL R4, desc[UR4][R20.64+0x14] ;  /* 0x000014041404c981 */ /* 0x000f22000c2e1900 */
[----:B--2---:R-:W-:-:S03]  /*0200*/  CS2R R14, SRZ ;  /* 0x00000000000e7805 */ /* 0x004fc6000001ff00 */
[----:B------:R-:W2:Y:S01]  /*0210*/  @!P4 LDG.E.EL R6, desc[UR4][R20.64+0x8] ;  /* 0x000008041406c981 */ /* 0x000ea2000c2e1900 */
[----:B-----5:R-:W-:-:S03]  /*0220*/  IMAD.WIDE R24, R23, 0x4, R16 ;  /* 0x0000000417187825 */ /* 0x020fc600078e0210 */
[----:B------:R-:W5:Y:S04]  /*0230*/  @!P4 LDG.E.EL R9, desc[UR4][R20.64+0x18] ;  /* 0x000018041409c981 */ /* 0x000f68000c2e1900 */
[----:B------:R-:W2:Y:S04]  /*0240*/  @!P4 LDG.E.EL R2, desc[UR4][R20.64+0x1c] ;  /* 0x00001c041402c981 */ /* 0x000ea8000c2e1900 */
[----:B------:R-:W2:Y:S01]  /*0250*/  @!P4 LDG.E.EL R0, desc[UR4][R20.64+0xc] ;  /* 0x00000c041400c981 */ /* 0x000ea2000c2e1900 */
[----:B0-----:R-:W-:Y:S01]  /*0260*/  IMAD.WIDE R16, R23, 0x4, R18 ;  /* 0x0000000417107825 */ /* 0x001fe200078e0212 */
[----:B------:R-:W-:-:S02]  /*0270*/  CS2R R18, SRZ ;  /* 0x0000000000127805 */ /* 0x000fc4000001ff00 */
[----:B------:R-:W2:Y:S01]  /*0280*/  @!P4 LDG.E.EL.64 R14, desc[UR4][R24.64] ;  /* 0x00000004180ec981 */ /* 0x000ea2000c2e1b00 */
[----:B-1----:R-:W-:Y:S01]  /*0290*/  IMAD.WIDE R12, R23, 0x4, R12 ;  /* 0x00000004170c7825 */ /* 0x002fe200078e020c */
[----:B------:R-:W-:Y:S02]  /*02a0*/  CS2R R22, SRZ ;  /* 0x0000000000167805 */ /* 0x000fe4000001ff00 */
[----:B------:R-:W2:Y:S04]  /*02b0*/  @!P4 LDG.E.EL.64 R18, desc[UR4][R16.64] ;  /* 0x000000041012c981 */ /* 0x000ea8000c2e1b00 */
[----:B------:R0:W2:Y:S02]  /*02c0*/  @!P4 LDG.E.EL.64 R22, desc[UR4][R12.64] ;  /* 0x000000040c16c981 */ /* 0x0000a4000c2e1b00 */
[----:B0-----:R-:W-:Y:S01]  /*02d0*/  HFMA2.MMA R13, -RZ, RZ, 1.625, 0 ;  /* 0x3e800000ff0d7435 */ /* 0x001fe200000001ff */
[----:B---3--:R-:W-:Y:S01]  /*02e0*/  FADD R20, R11, 9.9999997473787516356e-06 ;  /* 0x3727c5ac0b147421 */ /* 0x008fe20000000000 */
[----:B------:R-:W-:-:S03]  /*02f0*/  FADD R10, R10, 9.9999997473787516356e-06 ;  /* 0x3727c5ac0a0a7421 */ /* 0x000fc60000000000 */
[----:B------:R-:W0:Y:S08]  /*0300*/  MUFU.SQRT R24, R20 ;  /* 0x0000001400187308 */ /* 0x000e300000002000 */
[----:B------:R1:W3:Y:S01]  /*0310*/  MUFU.SQRT R21, R10 ;  /* 0x0000000a00157308 */ /* 0x0002e20000002000 */
[C---:B0-----:R-:W-:Y:S02]  /*0320*/  FSETP.GT.AND P1, PT, R24.reuse, 8.50705917302346158658e+37, PT ;  /* 0x7e8000001800780b */ /* 0x041fe40003f24000 */
[----:B------:R-:W-:Y:S01]  /*0330*/  FSETP.GEU.AND P3, PT, R24, 1.175494350822287508e-38, PT ;  /* 0x008000001800780b */ /* 0x000fe20003f6e000 */
[----:B-1----:R-:W0:Y:S01]  /*0340*/  LDC.64 R10, c[0x0][0x238] ;  /* 0x00008e00ff0a7b82 */ /* 0x002e220000000a00 */
[----:B---3--:R-:W-:-:S02]  /*0350*/  FSETP.GT.AND P0, PT, R21, 8.50705917302346158658e+37, PT ;  /* 0x7e8000001500780b */ /* 0x008fc40003f04000 */
[----:B------:R-:W-:-:S07]  /*0360*/  FSETP.GEU.AND P2, PT, R21, 1.175494350822287508e-38, PT ;  /* 0x008000001500780b */ /* 0x000fce0003f4e000 */
[----:B------:R-:W-:-:S04]  /*0370*/  @P1 FMUL R24, R24, 0.25 ;  /* 0x3e80000018181820 */ /* 0x000fc80000400000 */
[----:B------:R-:W-:Y:S01]  /*0380*/  @!P3 FMUL R24, R24, 16777216 ;  /* 0x4b8000001818b820 */ /* 0x000fe20000400000 */
[----:B------:R-:W-:-:S04]  /*0390*/  @P0 FMUL R21, R21, 0.25 ;  /* 0x3e80000015150820 */ /* 0x000fc80000400000 */
[----:B------:R-:W-:Y:S01]  /*03a0*/  @!P2 FMUL R21, R21, 16777216 ;  /* 0x4b8000001515a820 */ /* 0x000fe20000400000 */
[----:B------:R-:W1:Y:S01]  /*03b0*/  MUFU.RCP R24, R24 ;  /* 0x0000001800187308 */ /* 0x000e620000001000 */
[----:B----4-:R-:W-:Y:S01]  /*03c0*/  FADD R3, R8, R3 ;  /* 0x0000000308037221 */ /* 0x010fe20000000000 */
[----:B------:R-:W-:Y:S01]  /*03d0*/  FADD R4, R4, R7 ;  /* 0x0000000704047221 */ /* 0x000fe20000000000 */
[----:B------:R-:W-:-:S05]  /*03e0*/  FSEL R7, R13, 1, P0 ;  /* 0x3f8000000d077808 */ /* 0x000fca0000000000 */
[----:B------:R-:W3:Y:S01]  /*03f0*/  MUFU.RCP R12, R21 ;  /* 0x00000015000c7308 */ /* 0x000ee20000001000 */
[----:B------:R-:W-:Y:S01]  /*0400*/  FSEL R13, R13, 1, P1 ;  /* 0x3f8000000d0d7808 */ /* 0x000fe20000800000 */
[----:B--2---:R-:W-:Y:S01]  /*0410*/  FADD R3, R3, R6 ;  /* 0x0000000603037221 */ /* 0x004fe20000000000 */
[----:B-----5:R-:W-:Y:S01]  /*0420*/  FADD R9, R4, R9 ;  /* 0x0000000904097221 */ /* 0x020fe20000000000 */
[----:B------:R-:W-:Y:S02]  /*0430*/  @!P2 FMUL R7, R7, 16777216 ;  /* 0x4b8000000707a820 */ /* 0x000fe40000400000 */
[----:B------:R-:W-:Y:S01]  /*0440*/  FADD R3, R3, R0 ;  /* 0x0000000003037221 */ /* 0x000fe20000000000 */
[----:B------:R-:W-:Y:S01]  /*0450*/  FADD R2, R9, R2 ;  /* 0x0000000209027221 */ /* 0x000fe20000000000 */
[----:B------:R-:W-:Y:S02]  /*0460*/  @!P3 FMUL R13, R13, 16777216 ;  /* 0x4b8000000d0db820 */ /* 0x000fe40000400000 */
[----:B------:R-:W-:Y:S01]  /*0470*/  FFMA R3, R3, 0.25, -R14 ;  /* 0x3e80000003037823 */ /* 0x000fe2000000080e */
[----:B------:R-:W-:Y:S01]  /*0480*/  FFMA R2, R2, 0.25, -R15 ;  /* 0x3e80000002027823 */ /* 0x000fe2000000080f */
[----:B-1----:R-:W-:Y:S01]  /*0490*/  FMUL R13, R24, R13 ;  /* 0x0000000d180d7220 */ /* 0x002fe20000400000 */
[----:B---3--:R-:W-:-:S03]  /*04a0*/  FMUL R12, R12, R7 ;  /* 0x000000070c0c7220 */ /* 0x008fc60000400000 */
[----:B------:R-:W-:Y:S01]  /*04b0*/  FMUL R2, R2, R13 ;  /* 0x0000000d02027220 */ /* 0x000fe20000400000 */
[----:B------:R-:W-:Y:S01]  /*04c0*/  FMUL R3, R3, R12 ;  /* 0x0000000c03037220 */ /* 0x000fe20000400000 */
[----:B0-----:R-:W-:-:S04]  /*04d0*/  IMAD.WIDE R10, R5, 0x4, R10 ;  /* 0x00000004050a7825 */ /* 0x001fc800078e020a */
[----:B------:R-:W-:Y:S01]  /*04e0*/  FFMA R19, R2, R19, R23 ;  /* 0x0000001302137223 */ /* 0x000fe20000000017 */
[----:B------:R-:W-:Y:S01]  /*04f0*/  FFMA R18, R3, R18, R22 ;  /* 0x0000001203127223 */ /* 0x000fe20000000016 */
[----:B------:R-:W-:Y:S06]  /*0500*/  @P4 EXIT ;  /* 0x000000000000494d */ /* 0x000fec0003800000 */
[----:B------:R-:W-:Y:S01]  /*0510*/  STG.E.64 desc[UR4][R10.64], R18 ;  /* 0x000000120a007986 */ /* 0x000fe2000c101b04 */
[----:B------:R-:W-:Y:S05]  /*0520*/  EXIT ;  /* 0x000000000000794d */ /* 0x000fea0003800000 */
.L_x_0:
[----:B------:R-:W-:-:S00]  /*0530*/  BRA `(.L_x_0) ;  /* 0xfffffffc00fc7947 */ /* 0x000fc0000383ffff */
[----:B------:R-:W-:-:S00]  /*0540*/  NOP ;  /* 0x0000000000007918 */ /* 0x000fc00000000000 */
        /* <DEDUP_REMOVED lines=11> */
.L_x_1:


//--------------------- .nv.global.init           --------------------------
	.section	.nv.global.init,"aw",@progbits
.nv.global.init:
	.type		_$_str,@object
	.size		_$_str,(_$_str_$_2 - _$_str)
_$_str:
        /*0000*/ 	.byte	0x5f, 0x5f, 0x43, 0x55, 0x44, 0x41, 0x5f, 0x46, 0x54, 0x5a, 0x00
	.type		_$_str_$_2,@object
	.size		_$_str_$_2,(.L_1 - _$_str_$_2)
_$_str_$_2:
        /*000b*/ 	.byte	0x5f, 0x5f, 0x43, 0x55, 0x44, 0x41, 0x5f, 0x50, 0x52, 0x45, 0x43, 0x5f, 0x53, 0x51, 0x52, 0x54
        /*001b*/ 	.byte	0x00
.L_1:


//--------------------- .nv.constant0.triton_poi_fused__native_batch_norm_legit_no_training_mean_29 --------------------------
	.section	.nv.constant0.triton_poi_fused__native_batch_norm_legit_no_training_mean_29,"a",@progbits
	.sectionflags	@""
	.align	4
.nv.constant0.triton_poi_fused__native_batch_norm_legit_no_training_mean_29:
	.zero		580
